//
// Generated by NVIDIA NVVM Compiler
//
// Compiler Build ID: CL-36424714
// Cuda compilation tools, release 13.0, V13.0.88
// Based on NVVM 20.0.0
//

.version 9.0
.target sm_100
.address_size 64

.func  (.param .b32 func_retval0) _Z4incrf
(
	.param .b32 _Z4incrf_param_0
)
;
.global .align 8 .u64 d_incr = _Z4incrf;

.func  (.param .b32 func_retval0) _Z4incrf(
	.param .b32 _Z4incrf_param_0
)
{
	.reg .b32 	%f<3>;

	ld.param.f32 	%f1, [_Z4incrf_param_0];
	add.f32 	%f2, %f1, 0f3F800000;
	st.param.f32 	[func_retval0], %f2;
	ret;

}
	// .globl	_Z17vector_add_kernelPfS_S_i
.visible .entry _Z17vector_add_kernelPfS_S_i(
	.param .u64 .ptr .align 1 _Z17vector_add_kernelPfS_S_i_param_0,
	.param .u64 .ptr .align 1 _Z17vector_add_kernelPfS_S_i_param_1,
	.param .u64 .ptr .align 1 _Z17vector_add_kernelPfS_S_i_param_2,
	.param .u32 _Z17vector_add_kernelPfS_S_i_param_3
)
{
	.reg .pred 	%p<2>;
	.reg .b32 	%r<6>;
	.reg .b32 	%f<4>;
	.reg .b64 	%rd<11>;

	ld.param.u64 	%rd1, [_Z17vector_add_kernelPfS_S_i_param_0];
	ld.param.u64 	%rd2, [_Z17vector_add_kernelPfS_S_i_param_1];
	ld.param.u64 	%rd3, [_Z17vector_add_kernelPfS_S_i_param_2];
	ld.param.u32 	%r2, [_Z17vector_add_kernelPfS_S_i_param_3];
	mov.u32 	%r3, %ntid.x;
	mov.u32 	%r4, %ctaid.x;
	mov.u32 	%r5, %tid.x;
	mad.lo.s32 	%r1, %r3, %r4, %r5;
	setp.ge.s32 	%p1, %r1, %r2;
	@%p1 bra 	$L__BB1_2;
	cvta.to.global.u64 	%rd4, %rd1;
	cvta.to.global.u64 	%rd5, %rd2;
	cvta.to.global.u64 	%rd6, %rd3;
	mul.wide.s32 	%rd7, %r1, 4;
	add.s64 	%rd8, %rd4, %rd7;
	ld.global.f32 	%f1, [%rd8];
	add.s64 	%rd9, %rd5, %rd7;
	ld.global.f32 	%f2, [%rd9];
	add.f32 	%f3, %f1, %f2;
	add.s64 	%rd10, %rd6, %rd7;
	st.global.f32 	[%rd10], %f3;
$L__BB1_2:
	ret;

}
	// .globl	_Z10map_kernelPfS_PFffE
.visible .entry _Z10map_kernelPfS_PFffE(
	.param .u64 .ptr .align 1 _Z10map_kernelPfS_PFffE_param_0,
	.param .u64 .ptr .align 1 _Z10map_kernelPfS_PFffE_param_1,
	.param .u64 .ptr .align 1 _Z10map_kernelPfS_PFffE_param_2
)
{
	.reg .b32 	%r<5>;
	.reg .b32 	%f<4>;
	.reg .b64 	%rd<9>;

	ld.param.u64 	%rd1, [_Z10map_kernelPfS_PFffE_param_0];
	ld.param.u64 	%rd2, [_Z10map_kernelPfS_PFffE_param_1];
	ld.param.u64 	%rd3, [_Z10map_kernelPfS_PFffE_param_2];
	cvta.to.global.u64 	%rd4, %rd2;
	cvta.to.global.u64 	%rd5, %rd1;
	mov.u32 	%r1, %ntid.x;
	mov.u32 	%r2, %ctaid.x;
	mov.u32 	%r3, %tid.x;
	mad.lo.s32 	%r4, %r1, %r2, %r3;
	mul.wide.s32 	%rd6, %r4, 4;
	add.s64 	%rd7, %rd5, %rd6;
	ld.global.f32 	%f1, [%rd7];
	{ // callseq 0, 0
	.param .b32 param0;
	st.param.f32 	[param0], %f1;
	.param .b32 retval0;
	prototype_0 : .callprototype (.param .b32 _) _ (.param .b32 _);
	call (retval0), 
	%rd3, 
	(
	param0
	)
	, prototype_0;
	ld.param.f32 	%f2, [retval0];
	} // callseq 0
	add.s64 	%rd8, %rd4, %rd6;
	st.global.f32 	[%rd8], %f2;
	ret;

}


// ===== COMPILED SASS (sm_100) =====

	.target	sm_100

	.elftype	@"ET_EXEC"


//--------------------- .note.nv.tkinfo           --------------------------
	.section	.note.nv.tkinfo,"",@"SHT_NOTE"
	.sectionflags	@"SHF_NOTE_NV_TKINFO"
	.tkinfo
        /*0018*/ 	.word	0x00000002
        /*0030*/ 	.string	""
        /*0030*/ 	.string	"ptxas"
        /*0030*/ 	.string	"Cuda compilation tools, release 13.0, V13.0.88"
        /*0030*/ 	.string	"Build cuda_13.0.r13.0/compiler.36424714_0"
        /*0030*/ 	.string	"-arch sm_100 -m 64 "



//--------------------- .note.nv.cuinfo           --------------------------
	.section	.note.nv.cuinfo,"",@"SHT_NOTE"
	.sectionflags	@"SHF_NOTE_NV_CUINFO"
        /*0018*/ 	.short	0x0002
        /*001a*/ 	.short	0x0064
        /*001c*/ 	.short	0x0082
	.zero		2


//--------------------- .nv.info                  --------------------------
	.section	.nv.info,"",@"SHT_CUDA_INFO"
	.align	4


	//----- nvinfo : EIATTR_REGCOUNT
	.align		4
        /*0000*/ 	.byte	0x04, 0x2f
        /*0002*/ 	.short	(.L_2 - .L_1)
	.align		4
.L_1:
        /*0004*/ 	.word	index@(_Z17vector_add_kernelPfS_S_i)
        /*0008*/ 	.word	0x0000000c


	//----- nvinfo : EIATTR_FRAME_SIZE
	.align		4
.L_2:
        /*000c*/ 	.byte	0x04, 0x11
        /*000e*/ 	.short	(.L_4 - .L_3)
	.align		4
.L_3:
        /*0010*/ 	.word	index@(_Z17vector_add_kernelPfS_S_i)
        /*0014*/ 	.word	0x00000000


	//----- nvinfo : EIATTR_REGCOUNT
	.align		4
.L_4:
        /*0018*/ 	.byte	0x04, 0x2f
        /*001a*/ 	.short	(.L_6 - .L_5)
	.align		4
.L_5:
        /*001c*/ 	.word	index@(_Z10map_kernelPfS_PFffE)
        /*0020*/ 	.word	0x00000018


	//----- nvinfo : EIATTR_FRAME_SIZE
	.align		4
.L_6:
        /*0024*/ 	.byte	0x04, 0x11
        /*0026*/ 	.short	(.L_8 - .L_7)
	.align		4
.L_7:
        /*0028*/ 	.word	index@($_Z10map_kernelPfS_PFffE$_Z4incrf)
        /*002c*/ 	.word	0x00000000


	//----- nvinfo : EIATTR_FRAME_SIZE
	.align		4
.L_8:
        /*0030*/ 	.byte	0x04, 0x11
        /*0032*/ 	.short	(.L_10 - .L_9)
	.align		4
.L_9:
        /*0034*/ 	.word	index@(_Z10map_kernelPfS_PFffE)
        /*0038*/ 	.word	0x00000000


	//----- nvinfo : EIATTR_MIN_STACK_SIZE
	.align		4
.L_10:
        /*003c*/ 	.byte	0x04, 0x12
        /*003e*/ 	.short	(.L_12 - .L_11)
	.align		4
.L_11:
        /*0040*/ 	.word	index@(_Z10map_kernelPfS_PFffE)
        /*0044*/ 	.word	0x00000000


	//----- nvinfo : EIATTR_MIN_STACK_SIZE
	.align		4
.L_12:
        /*0048*/ 	.byte	0x04, 0x12
        /*004a*/ 	.short	(.L_14 - .L_13)
	.align		4
.L_13:
        /*004c*/ 	.word	index@(_Z17vector_add_kernelPfS_S_i)
        /*0050*/ 	.word	0x00000000
.L_14:


//--------------------- .nv.compat                --------------------------
	.section	.nv.compat,"",@"SHT_CUDA_COMPAT_INFO"
	.align	4
        /*0000*/ 	.byte	0x02, 0x09, 0x00, 0x00, 0x02, 0x02, 0x01, 0x00, 0x02, 0x05, 0x05, 0x00, 0x03, 0x07, 0x01, 0x01
        /*0010*/ 	.byte	0x02, 0x03, 0x00, 0x00, 0x02, 0x06, 0x01, 0x00, 0x04, 0x0b, 0x08, 0x00, 0x09, 0x00, 0x00, 0x00
        /*0020*/ 	.byte	0x00, 0x00, 0x00, 0x00


//--------------------- .nv.info._Z10map_kernelPfS_PFffE --------------------------
	.section	.nv.info._Z10map_kernelPfS_PFffE,"",@"SHT_CUDA_INFO"
	.sectionflags	@""
	.align	4


	//----- nvinfo : EIATTR_CUDA_API_VERSION
	.align		4
        /*0000*/ 	.byte	0x04, 0x37
        /*0002*/ 	.short	(.L_16 - .L_15)
.L_15:
        /*0004*/ 	.word	0x00000082


	//----- nvinfo : EIATTR_KPARAM_INFO
	.align		4
.L_16:
        /*0008*/ 	.byte	0x04, 0x17
        /*000a*/ 	.short	(.L_18 - .L_17)
.L_17:
        /*000c*/ 	.word	0x00000000
        /*0010*/ 	.short	0x0002
        /*0012*/ 	.short	0x0010
        /*0014*/ 	.byte	0x00, 0xf5, 0x21, 0x00


	//----- nvinfo : EIATTR_KPARAM_INFO
	.align		4
.L_18:
        /*0018*/ 	.byte	0x04, 0x17
        /*001a*/ 	.short	(.L_20 - .L_19)
.L_19:
        /*001c*/ 	.word	0x00000000
        /*0020*/ 	.short	0x0001
        /*0022*/ 	.short	0x0008
        /*0024*/ 	.byte	0x00, 0xf5, 0x21, 0x00


	//----- nvinfo : EIATTR_KPARAM_INFO
	.align		4
.L_20:
        /*0028*/ 	.byte	0x04, 0x17
        /*002a*/ 	.short	(.L_22 - .L_21)
.L_21:
        /*002c*/ 	.word	0x00000000
        /*0030*/ 	.short	0x0000
        /*0032*/ 	.short	0x0000
        /*0034*/ 	.byte	0x00, 0xf5, 0x21, 0x00


	//----- nvinfo : EIATTR_SPARSE_MMA_MASK
	.align		4
.L_22:
        /*0038*/ 	.byte	0x03, 0x50
        /*003a*/ 	.short	0x0000


	//----- nvinfo : EIATTR_MAXREG_COUNT
	.align		4
        /*003c*/ 	.byte	0x03, 0x1b
        /*003e*/ 	.short	0x00ff


	//----- nvinfo : EIATTR_MERCURY_ISA_VERSION
	.align		4
        /*0040*/ 	.byte	0x03, 0x5f
        /*0042*/ 	.short	0x0101


	//----- nvinfo : EIATTR_VRC_CTA_INIT_COUNT
	.align		4
        /*0044*/ 	.byte	0x02, 0x4a
	.zero		1
	.zero		1


	//----- nvinfo : EIATTR_EXIT_INSTR_OFFSETS
	.align		4
        /*0048*/ 	.byte	0x04, 0x1c
        /*004a*/ 	.short	(.L_24 - .L_23)


	//   ....[0]....
.L_23:
        /*004c*/ 	.word	0x00000110


	//----- nvinfo : EIATTR_CRS_STACK_SIZE
	.align		4
.L_24:
        /*0050*/ 	.byte	0x04, 0x1e
        /*0052*/ 	.short	(.L_26 - .L_25)
.L_25:
        /*0054*/ 	.word	0x00000000


	//----- nvinfo : EIATTR_CBANK_PARAM_SIZE
	.align		4
.L_26:
        /*0058*/ 	.byte	0x03, 0x19
        /*005a*/ 	.short	0x0018


	//----- nvinfo : EIATTR_PARAM_CBANK
	.align		4
        /*005c*/ 	.byte	0x04, 0x0a
        /*005e*/ 	.short	(.L_28 - .L_27)
	.align		4
.L_27:
        /*0060*/ 	.word	index@(.nv.constant0._Z10map_kernelPfS_PFffE)
        /*0064*/ 	.short	0x0380
        /*0066*/ 	.short	0x0018


	//----- nvinfo : EIATTR_SW_WAR
	.align		4
.L_28:
        /*0068*/ 	.byte	0x04, 0x36
        /*006a*/ 	.short	(.L_30 - .L_29)
.L_29:
        /*006c*/ 	.word	0x00000008
.L_30:


//--------------------- .nv.info._Z17vector_add_kernelPfS_S_i --------------------------
	.section	.nv.info._Z17vector_add_kernelPfS_S_i,"",@"SHT_CUDA_INFO"
	.sectionflags	@""
	.align	4


	//----- nvinfo : EIATTR_CUDA_API_VERSION
	.align		4
        /*0000*/ 	.byte	0x04, 0x37
        /*0002*/ 	.short	(.L_32 - .L_31)
.L_31:
        /*0004*/ 	.word	0x00000082


	//----- nvinfo : EIATTR_KPARAM_INFO
	.align		4
.L_32:
        /*0008*/ 	.byte	0x04, 0x17
        /*000a*/ 	.short	(.L_34 - .L_33)
.L_33:
        /*000c*/ 	.word	0x00000000
        /*0010*/ 	.short	0x0003
        /*0012*/ 	.short	0x0018
        /*0014*/ 	.byte	0x00, 0xf0, 0x11, 0x00


	//----- nvinfo : EIATTR_KPARAM_INFO
	.align		4
.L_34:
        /*0018*/ 	.byte	0x04, 0x17
        /*001a*/ 	.short	(.L_36 - .L_35)
.L_35:
        /*001c*/ 	.word	0x00000000
        /*0020*/ 	.short	0x0002
        /*0022*/ 	.short	0x0010
        /*0024*/ 	.byte	0x00, 0xf5, 0x21, 0x00


	//----- nvinfo : EIATTR_KPARAM_INFO
	.align		4
.L_36:
        /*0028*/ 	.byte	0x04, 0x17
        /*002a*/ 	.short	(.L_38 - .L_37)
.L_37:
        /*002c*/ 	.word	0x00000000
        /*0030*/ 	.short	0x0001
        /*0032*/ 	.short	0x0008
        /*0034*/ 	.byte	0x00, 0xf5, 0x21, 0x00


	//----- nvinfo : EIATTR_KPARAM_INFO
	.align		4
.L_38:
        /*0038*/ 	.byte	0x04, 0x17
        /*003a*/ 	.short	(.L_40 - .L_39)
.L_39:
        /*003c*/ 	.word	0x00000000
        /*0040*/ 	.short	0x0000
        /*0042*/ 	.short	0x0000
        /*0044*/ 	.byte	0x00, 0xf5, 0x21, 0x00


	//----- nvinfo : EIATTR_SPARSE_MMA_MASK
	.align		4
.L_40:
        /*0048*/ 	.byte	0x03, 0x50
        /*004a*/ 	.short	0x0000


	//----- nvinfo : EIATTR_MAXREG_COUNT
	.align		4
        /*004c*/ 	.byte	0x03, 0x1b
        /*004e*/ 	.short	0x00ff


	//----- nvinfo : EIATTR_MERCURY_ISA_VERSION
	.align		4
        /*0050*/ 	.byte	0x03, 0x5f
        /*0052*/ 	.short	0x0101


	//----- nvinfo : EIATTR_VRC_CTA_INIT_COUNT
	.align		4
        /*0054*/ 	.byte	0x02, 0x4a
	.zero		1
	.zero		1


	//----- nvinfo : EIATTR_EXIT_INSTR_OFFSETS
	.align		4
        /*0058*/ 	.byte	0x04, 0x1c
        /*005a*/ 	.short	(.L_42 - .L_41)


	//   ....[0]....
.L_41:
        /*005c*/ 	.word	0x00000070


	//   ....[1]....
        /*0060*/ 	.word	0x00000130


	//----- nvinfo : EIATTR_CBANK_PARAM_SIZE
	.align		4
.L_42:
        /*0064*/ 	.byte	0x03, 0x19
        /*0066*/ 	.short	0x001c


	//----- nvinfo : EIATTR_PARAM_CBANK
	.align		4
        /*0068*/ 	.byte	0x04, 0x0a
        /*006a*/ 	.short	(.L_44 - .L_43)
	.align		4
.L_43:
        /*006c*/ 	.word	index@(.nv.constant0._Z17vector_add_kernelPfS_S_i)
        /*0070*/ 	.short	0x0380
        /*0072*/ 	.short	0x001c


	//----- nvinfo : EIATTR_SW_WAR
	.align		4
.L_44:
        /*0074*/ 	.byte	0x04, 0x36
        /*0076*/ 	.short	(.L_46 - .L_45)
.L_45:
        /*0078*/ 	.word	0x00000008
.L_46:


//--------------------- .nv.callgraph             --------------------------
	.section	.nv.callgraph,"",@"SHT_CUDA_CALLGRAPH"
	.align	4
	.sectionentsize	8
	.align		4
        /*0000*/ 	.word	0x00000000
	.align		4
        /*0004*/ 	.word	0xffffffff
	.align		4
        /*0008*/ 	.word	0x00000000
	.align		4
        /*000c*/ 	.word	0xfffffffe
	.align		4
        /*0010*/ 	.word	0x00000000
	.align		4
        /*0014*/ 	.word	0xfffffffd
	.align		4
        /*0018*/ 	.word	0x00000000
	.align		4
        /*001c*/ 	.word	0xfffffffc


//--------------------- .nv.constant4             --------------------------
	.section	.nv.constant4,"a",@progbits
	.align	8
	.align		8
.nv.constant4:
        /*0000*/ 	.dword	d_incr


//--------------------- .nv.constant2._Z10map_kernelPfS_PFffE --------------------------
	.section	.nv.constant2._Z10map_kernelPfS_PFffE,"a",@progbits
	.sectionflags	@""
	.align	4
.nv.constant2._Z10map_kernelPfS_PFffE:
        /*0000*/ 	.byte	0x01, 0x00, 0x00, 0x00, 0x00, 0x00, 0x00, 0x00, 0x20, 0x01, 0x00, 0x00, 0x00, 0x00, 0x00, 0x00


//--------------------- .text._Z10map_kernelPfS_PFffE --------------------------
	.section	.text._Z10map_kernelPfS_PFffE,"ax",@progbits
	.align	128
        .global         _Z10map_kernelPfS_PFffE
        .type           _Z10map_kernelPfS_PFffE,@function
        .size           _Z10map_kernelPfS_PFffE,(.L_x_2 - _Z10map_kernelPfS_PFffE)
        .other          _Z10map_kernelPfS_PFffE,@"STO_CUDA_ENTRY STV_DEFAULT"
_Z10map_kernelPfS_PFffE:
.text._Z10map_kernelPfS_PFffE:
[----:B------:R-:W-:Y:S01]  /*0000*/  LDC R1, c[0x0][0x37c] ;  /* 0x0000df00ff017b82 */ /* 0x000fe20000000800 */
[----:B------:R-:W0:Y:S07]  /*0010*/  S2R R2, SR_CTAID.X ;  /* 0x0000000000027919 */ /* 0x000e2e0000002500 */
[----:B------:R-:W1:Y:S01]  /*0020*/  LDC.64 R4, c[0x0][0x380] ;  /* 0x0000e000ff047b82 */ /* 0x000e620000000a00 */
[----:B------:R-:W0:Y:S01]  /*0030*/  LDCU UR4, c[0x0][0x360] ;  /* 0x00006c00ff0477ac */ /* 0x000e220008000800 */
[----:B------:R-:W0:Y:S01]  /*0040*/  S2R R3, SR_TID.X ;  /* 0x0000000000037919 */ /* 0x000e220000002100 */
[----:B------:R-:W2:Y:S01]  /*0050*/  LDCU.64 UR36, c[0x0][0x358] ;  /* 0x00006b00ff2477ac */ /* 0x000ea20008000a00 */
[----:B0-----:R-:W-:-:S04]  /*0060*/  IMAD R2, R2, UR4, R3 ;  /* 0x0000000402027c24 */ /* 0x001fc8000f8e0203 */
[----:B-1----:R-:W-:-:S06]  /*0070*/  IMAD.WIDE R4, R2, 0x4, R4 ;  /* 0x0000000402047825 */ /* 0x002fcc00078e0204 */
[----:B--2---:R0:W5:Y:S01]  /*0080*/  LDG.E R4, desc[UR36][R4.64] ;  /* 0x0000002404047981 */ /* 0x004162000c1e1900 */
[----:B------:R-:W1:Y:S01]  /*0090*/  LDC R6, c[0x0][0x390] ;  /* 0x0000e400ff067b82 */ /* 0x000e620000000800 */
[----:B------:R-:W-:Y:S01]  /*00a0*/  HFMA2 R21, -RZ, RZ, 0, 0 ;  /* 0x00000000ff157431 */ /* 0x000fe200000001ff */
[----:B------:R-:W-:-:S06]  /*00b0*/  MOV R20, 0xe0 ;  /* 0x000000e000147802 */ /* 0x000fcc0000000f00 */
[----:B01----:R-:W1:Y:S02]  /*00c0*/  LDC.64 R6, c[0x2][R6] ;  /* 0x0080000006067b82 */ /* 0x003e640000000a00 */
[----:B-1---5:R-:W-:Y:S05]  /*00d0*/  CALL.REL.NOINC R6 `(_Z10map_kernelPfS_PFffE) ;  /* 0xfffffffc06c87344 */ /* 0x022fea0003c3ffff */
[----:B------:R-:W0:Y:S02]  /*00e0*/  LDC.64 R6, c[0x0][0x388] ;  /* 0x0000e200ff067b82 */ /* 0x000e240000000a00 */
[----:B0-----:R-:W-:-:S05]  /*00f0*/  IMAD.WIDE R2, R2, 0x4, R6 ;  /* 0x0000000402027825 */ /* 0x001fca00078e0206 */
[----:B------:R-:W-:Y:S01]  /*0100*/  STG.E desc[UR36][R2.64], R4 ;  /* 0x0000000402007986 */ /* 0x000fe2000c101924 */
[----:B------:R-:W-:Y:S05]  /*0110*/  EXIT ;  /* 0x000000000000794d */ /* 0x000fea0003800000 */
        .type           $_Z10map_kernelPfS_PFffE$_Z4incrf,@function
        .size           $_Z10map_kernelPfS_PFffE$_Z4incrf,(.L_x_2 - $_Z10map_kernelPfS_PFffE$_Z4incrf)
$_Z10map_kernelPfS_PFffE$_Z4incrf:
[----:B------:R-:W-:Y:S01]  /*0120*/  FADD R4, R4, 1 ;  /* 0x3f80000004047421 */ /* 0x000fe20000000000 */
[----:B------:R-:W-:Y:S06]  /*0130*/  RET.REL.NODEC R20 `(_Z10map_kernelPfS_PFffE) ;  /* 0xfffffffc14b07950 */ /* 0x000fec0003c3ffff */
.L_x_0:
[----:B------:R-:W-:-:S00]  /*0140*/  BRA `(.L_x_0) ;  /* 0xfffffffc00fc7947 */ /* 0x000fc0000383ffff */
[----:B------:R-:W-:-:S00]  /*0150*/  NOP ;  /* 0x0000000000007918 */ /* 0x000fc00000000000 */
        /* <DEDUP_REMOVED lines=10> */
.L_x_2:


//--------------------- .text._Z17vector_add_kernelPfS_S_i --------------------------
	.section	.text._Z17vector_add_kernelPfS_S_i,"ax",@progbits
	.align	128
        .global         _Z17vector_add_kernelPfS_S_i
        .type           _Z17vector_add_kernelPfS_S_i,@function
        .size           _Z17vector_add_kernelPfS_S_i,(.L_x_4 - _Z17vector_add_kernelPfS_S_i)
        .other          _Z17vector_add_kernelPfS_S_i,@"STO_CUDA_ENTRY STV_DEFAULT"
_Z17vector_add_kernelPfS_S_i:
.text._Z17vector_add_kernelPfS_S_i:
[----:B------:R-:W-:Y:S01]  /*0000*/  LDC R1, c[0x0][0x37c] ;  /* 0x0000df00ff017b82 */ /* 0x000fe20000000800 */
[----:B------:R-:W0:Y:S01]  /*0010*/  S2R R9, SR_CTAID.X ;  /* 0x0000000000097919 */ /* 0x000e220000002500 */
[----:B------:R-:W0:Y:S01]  /*0020*/  LDCU UR4, c[0x0][0x360] ;  /* 0x00006c00ff0477ac */ /* 0x000e220008000800 */
[----:B------:R-:W0:Y:S01]  /*0030*/  S2R R0, SR_TID.X ;  /* 0x0000000000007919 */ /* 0x000e220000002100 */
[----:B------:R-:W1:Y:S01]  /*0040*/  LDCU UR5, c[0x0][0x398] ;  /* 0x00007300ff0577ac */ /* 0x000e620008000800 */
[----:B0-----:R-:W-:-:S05]  /*0050*/  IMAD R9, R9, UR4, R0 ;  /* 0x0000000409097c24 */ /* 0x001fca000f8e0200 */
[----:B-1----:R-:W-:-:S13]  /*0060*/  ISETP.GE.AND P0, PT, R9, UR5, PT ;  /* 0x0000000509007c0c */ /* 0x002fda000bf06270 */
[----:B------:R-:W-:Y:S05]  /*0070*/  @P0 EXIT ;  /* 0x000000000000094d */ /* 0x000fea0003800000 */
[----:B------:R-:W0:Y:S01]  /*0080*/  LDC.64 R2, c[0x0][0x380] ;  /* 0x0000e000ff027b82 */ /* 0x000e220000000a00 */
[----:B------:R-:W1:Y:S07]  /*0090*/  LDCU.64 UR4, c[0x0][0x358] ;  /* 0x00006b00ff0477ac */ /* 0x000e6e0008000a00 */
[----:B------:R-:W2:Y:S08]  /*00a0*/  LDC.64 R4, c[0x0][0x388] ;  /* 0x0000e200ff047b82 */ /* 0x000eb00000000a00 */
[----:B------:R-:W3:Y:S01]  /*00b0*/  LDC.64 R6, c[0x0][0x390] ;  /* 0x0000e400ff067b82 */ /* 0x000ee20000000a00 */
[----:B0-----:R-:W-:-:S06]  /*00c0*/  IMAD.WIDE R2, R9, 0x4, R2 ;  /* 0x0000000409027825 */ /* 0x001fcc00078e0202 */
[----:B-1----:R-:W4:Y:S01]  /*00d0*/  LDG.E R2, desc[UR4][R2.64] ;  /* 0x0000000402027981 */ /* 0x002f22000c1e1900 */
[----:B--2---:R-:W-:-:S06]  /*00e0*/  IMAD.WIDE R4, R9, 0x4, R4 ;  /* 0x0000000409047825 */ /* 0x004fcc00078e0204 */
[----:B------:R-:W4:Y:S01]  /*00f0*/  LDG.E R5, desc[UR4][R4.64] ;  /* 0x0000000404057981 */ /* 0x000f22000c1e1900 */
[----:B---3--:R-:W-:-:S04]  /*0100*/  IMAD.WIDE R6, R9, 0x4, R6 ;  /* 0x0000000409067825 */ /* 0x008fc800078e0206 */
[----:B----4-:R-:W-:-:S05]  /*0110*/  FADD R9, R2, R5 ;  /* 0x0000000502097221 */ /* 0x010fca0000000000 */
[----:B------:R-:W-:Y:S01]  /*0120*/  STG.E desc[UR4][R6.64], R9 ;  /* 0x0000000906007986 */ /* 0x000fe2000c101904 */
[----:B------:R-:W-:Y:S05]  /*0130*/  EXIT ;  /* 0x000000000000794d */ /* 0x000fea0003800000 */
.L_x_1:
        /* <DEDUP_REMOVED lines=12> */
.L_x_4:


//--------------------- .nv.global.init           --------------------------
	.section	.nv.global.init,"aw",@progbits
	.align	8
.nv.global.init:
	.type		d_incr,@object
	.size		d_incr,(.L_0 - d_incr)
d_incr:
        /*0000*/ 	.byte	0x08, 0x00, 0x00, 0x00, 0x00, 0x00, 0x00, 0x00
.L_0:


//--------------------- .nv.shared.reserved.0     --------------------------
	.section	.nv.shared.reserved.0,"aw",@nobits
	.weak		__nv_reservedSMEM_offset_0_alias
	.size		__nv_reservedSMEM_offset_0_alias, 0, 64
	.other		__nv_reservedSMEM_offset_0_alias,@"STO_CUDA_RESERVED_SHARED STV_DEFAULT"
__nv_reservedSMEM_offset_0_alias:
	.zero		0
	.zero		64


//--------------------- .nv.constant0._Z10map_kernelPfS_PFffE --------------------------
	.section	.nv.constant0._Z10map_kernelPfS_PFffE,"a",@progbits
	.sectionflags	@""
	.align	4
.nv.constant0._Z10map_kernelPfS_PFffE:
	.zero		920


//--------------------- .nv.constant0._Z17vector_add_kernelPfS_S_i --------------------------
	.section	.nv.constant0._Z17vector_add_kernelPfS_S_i,"a",@progbits
	.sectionflags	@""
	.align	4
.nv.constant0._Z17vector_add_kernelPfS_S_i:
	.zero		924


//--------------------- SYMBOLS --------------------------

	.type		.nv.reservedSmem.offset0,@object
	.size		.nv.reservedSmem.offset0,0x4
